	.headerflags	@"EF_CUDA_TEXMODE_UNIFIED EF_CUDA_64BIT_ADDRESS EF_CUDA_ACCELERATORS EF_CUDA_SM90 EF_CUDA_VIRTUAL_SM(EF_CUDA_SM90)"
	.elftype	@"ET_EXEC"


//--------------------- .nv.info                  --------------------------
	.section	.nv.info,"",@"SHT_CUDA_INFO"
	.align	4


	//----- nvinfo : EIATTR_REGCOUNT
	.align		4
        /*0000*/ 	.byte	0x04, 0x2f
        /*0002*/ 	.short	(.L_3 - .L_2)
	.align		4
.L_2:
        /*0004*/ 	.word	index@(triton_poi_fused__native_batch_norm_legit_no_training_leaky_relu_leaky_relu_backward_20)
        /*0008*/ 	.word	0x00000017


	//----- nvinfo : EIATTR_MIN_STACK_SIZE
	.align		4
.L_3:
        /*000c*/ 	.byte	0x04, 0x12
        /*000e*/ 	.short	(.L_5 - .L_4)
	.align		4
.L_4:
        /*0010*/ 	.word	index@(triton_poi_fused__native_batch_norm_legit_no_training_leaky_relu_leaky_relu_backward_20)
        /*0014*/ 	.word	0x00000000


	//----- nvinfo : EIATTR_FRAME_SIZE
	.align		4
.L_5:
        /*0018*/ 	.byte	0x04, 0x11
        /*001a*/ 	.short	(.L_7 - .L_6)
	.align		4
.L_6:
        /*001c*/ 	.word	index@(triton_poi_fused__native_batch_norm_legit_no_training_leaky_relu_leaky_relu_backward_20)
        /*0020*/ 	.word	0x00000000


	//----- nvinfo : EIATTR_MIN_STACK_SIZE
	.align		4
.L_7:
        /*0024*/ 	.byte	0x04, 0x12
        /*0026*/ 	.short	(.L_9 - .L_8)
	.align		4
.L_8:
        /*0028*/ 	.word	index@(triton_poi_fused__native_batch_norm_legit_no_training_leaky_relu_leaky_relu_backward_20)
        /*002c*/ 	.word	0x00000000
.L_9:


//--------------------- .nv.info.triton_poi_fused__native_batch_norm_legit_no_training_leaky_relu_leaky_relu_backward_20 --------------------------
	.section	.nv.info.triton_poi_fused__native_batch_norm_legit_no_training_leaky_relu_leaky_relu_backward_20,"",@"SHT_CUDA_INFO"
	.sectionflags	@""
	.align	4


	//----- nvinfo : EIATTR_CUDA_API_VERSION
	.align		4
        /*0000*/ 	.byte	0x04, 0x37
        /*0002*/ 	.short	(.L_11 - .L_10)
.L_10:
        /*0004*/ 	.word	0x0000007c


	//----- nvinfo : EIATTR_KPARAM_INFO
	.align		4
.L_11:
        /*0008*/ 	.byte	0x04, 0x17
        /*000a*/ 	.short	(.L_13 - .L_12)
.L_12:
        /*000c*/ 	.word	0x00000000
        /*0010*/ 	.short	0x0007
        /*0012*/ 	.short	0x0038
        /*0014*/ 	.byte	0x00, 0xf0, 0x11, 0x00


	//----- nvinfo : EIATTR_KPARAM_INFO
	.align		4
.L_13:
        /*0018*/ 	.byte	0x04, 0x17
        /*001a*/ 	.short	(.L_15 - .L_14)
.L_14:
        /*001c*/ 	.word	0x00000000
        /*0020*/ 	.short	0x0006
        /*0022*/ 	.short	0x0030
        /*0024*/ 	.byte	0x00, 0xf4, 0x21, 0x00


	//----- nvinfo : EIATTR_KPARAM_INFO
	.align		4
.L_15:
        /*0028*/ 	.byte	0x04, 0x17
        /*002a*/ 	.short	(.L_17 - .L_16)
.L_16:
        /*002c*/ 	.word	0x00000000
        /*0030*/ 	.short	0x0005
        /*0032*/ 	.short	0x0028
        /*0034*/ 	.byte	0x00, 0xf4, 0x21, 0x00


	//----- nvinfo : EIATTR_KPARAM_INFO
	.align		4
.L_17:
        /*0038*/ 	.byte	0x04, 0x17
        /*003a*/ 	.short	(.L_19 - .L_18)
.L_18:
        /*003c*/ 	.word	0x00000000
        /*0040*/ 	.short	0x0004
        /*0042*/ 	.short	0x0020
        /*0044*/ 	.byte	0x00, 0xf4, 0x21, 0x00


	//----- nvinfo : EIATTR_KPARAM_INFO
	.align		4
.L_19:
        /*0048*/ 	.byte	0x04, 0x17
        /*004a*/ 	.short	(.L_21 - .L_20)
.L_20:
        /*004c*/ 	.word	0x00000000
        /*0050*/ 	.short	0x0003
        /*0052*/ 	.short	0x0018
        /*0054*/ 	.byte	0x00, 0xf4, 0x21, 0x00


	//----- nvinfo : EIATTR_KPARAM_INFO
	.align		4
.L_21:
        /*0058*/ 	.byte	0x04, 0x17
        /*005a*/ 	.short	(.L_23 - .L_22)
.L_22:
        /*005c*/ 	.word	0x00000000
        /*0060*/ 	.short	0x0002
        /*0062*/ 	.short	0x0010
        /*0064*/ 	.byte	0x00, 0xf4, 0x21, 0x00


	//----- nvinfo : EIATTR_KPARAM_INFO
	.align		4
.L_23:
        /*0068*/ 	.byte	0x04, 0x17
        /*006a*/ 	.short	(.L_25 - .L_24)
.L_24:
        /*006c*/ 	.word	0x00000000
        /*0070*/ 	.short	0x0001
        /*0072*/ 	.short	0x0008
        /*0074*/ 	.byte	0x00, 0xf4, 0x21, 0x00


	//----- nvinfo : EIATTR_KPARAM_INFO
	.align		4
.L_25:
        /*0078*/ 	.byte	0x04, 0x17
        /*007a*/ 	.short	(.L_27 - .L_26)
.L_26:
        /*007c*/ 	.word	0x00000000
        /*0080*/ 	.short	0x0000
        /*0082*/ 	.short	0x0000
        /*0084*/ 	.byte	0x00, 0xf4, 0x21, 0x00


	//----- nvinfo : EIATTR_SPARSE_MMA_MASK
	.align		4
.L_27:
        /*0088*/ 	.byte	0x03, 0x50
        /*008a*/ 	.short	0x0000


	//----- nvinfo : EIATTR_MAXREG_COUNT
	.align		4
        /*008c*/ 	.byte	0x03, 0x1b
        /*008e*/ 	.short	0x00ff


	//----- nvinfo : EIATTR_EXIT_INSTR_OFFSETS
	.align		4
        /*0090*/ 	.byte	0x04, 0x1c
        /*0092*/ 	.short	(.L_29 - .L_28)


	//   ....[0]....
.L_28:
        /*0094*/ 	.word	0x000004b0


	//   ....[1]....
        /*0098*/ 	.word	0x000004d0


	//----- nvinfo : EIATTR_REQNTID
	.align		4
.L_29:
        /*009c*/ 	.byte	0x04, 0x10
        /*009e*/ 	.short	(.L_31 - .L_30)
.L_30:
        /*00a0*/ 	.word	0x00000080
        /*00a4*/ 	.word	0x00000001
        /*00a8*/ 	.word	0x00000001


	//----- nvinfo : EIATTR_CBANK_PARAM_SIZE
	.align		4
.L_31:
        /*00ac*/ 	.byte	0x03, 0x19
        /*00ae*/ 	.short	0x003c


	//----- nvinfo : EIATTR_PARAM_CBANK
	.align		4
        /*00b0*/ 	.byte	0x04, 0x0a
        /*00b2*/ 	.short	(.L_33 - .L_32)
	.align		4
.L_32:
        /*00b4*/ 	.word	index@(.nv.constant0.triton_poi_fused__native_batch_norm_legit_no_training_leaky_relu_leaky_relu_backward_20)
        /*00b8*/ 	.short	0x0210
        /*00ba*/ 	.short	0x003c


	//----- nvinfo : EIATTR_SW_WAR
	.align		4
.L_33:
        /*00bc*/ 	.byte	0x04, 0x36
        /*00be*/ 	.short	(.L_35 - .L_34)
.L_34:
        /*00c0*/ 	.word	0x00000008
.L_35:


//--------------------- .nv.callgraph             --------------------------
	.section	.nv.callgraph,"",@"SHT_CUDA_CALLGRAPH"
	.align	4
	.sectionentsize	8
	.align		4
        /*0000*/ 	.word	0x00000000
	.align		4
        /*0004*/ 	.word	0xffffffff
	.align		4
        /*0008*/ 	.word	0x00000000
	.align		4
        /*000c*/ 	.word	0xfffffffe
	.align		4
        /*0010*/ 	.word	0x00000000
	.align		4
        /*0014*/ 	.word	0xfffffffd
	.align		4
        /*0018*/ 	.word	0x00000000
	.align		4
        /*001c*/ 	.word	0xfffffffc


//--------------------- .nv.constant4             --------------------------
	.section	.nv.constant4,"a",@progbits
	.align	8
	.align		8
.nv.constant4:
        /*0000*/ 	.dword	_$_str
	.align		8
        /*0008*/ 	.dword	_$_str_$_2


//--------------------- .text.triton_poi_fused__native_batch_norm_legit_no_training_leaky_relu_leaky_relu_backward_20 --------------------------
	.section	.text.triton_poi_fused__native_batch_norm_legit_no_training_leaky_relu_leaky_relu_backward_20,"ax",@progbits
	.align	128
        .global         triton_poi_fused__native_batch_norm_legit_no_training_leaky_relu_leaky_relu_backward_20
        .type           triton_poi_fused__native_batch_norm_legit_no_training_leaky_relu_leaky_relu_backward_20,@function
        .size           triton_poi_fused__native_batch_norm_legit_no_training_leaky_relu_leaky_relu_backward_20,(.L_x_1 - triton_poi_fused__native_batch_norm_legit_no_training_leaky_relu_leaky_relu_backward_20)
        .other          triton_poi_fused__native_batch_norm_legit_no_training_leaky_relu_leaky_relu_backward_20,@"STO_CUDA_ENTRY STV_DEFAULT"
triton_poi_fused__native_batch_norm_legit_no_training_leaky_relu_leaky_relu_backward_20:
.text.triton_poi_fused__native_batch_norm_legit_no_training_leaky_relu_leaky_relu_backward_20:
[----:B------:R-:W0:Y:S01]  /*0000*/  LDC R1, c[0x0][0x28] ;  /* 0x00000a00ff017b82 */ /* 0x000e220000000800 */
[----:B------:R-:W1:Y:S07]  /*0010*/  S2R R0, SR_TID.X ;  /* 0x0000000000007919 */ /* 0x000e6e0000002100 */
[----:B------:R-:W2:Y:S01]  /*0020*/  LDC.64 R8, c[0x0][0x228] ;  /* 0x00008a00ff087b82 */ /* 0x000ea20000000a00 */
[----:B------:R-:W-:Y:S01]  /*0030*/  ULDC.64 UR4, c[0x0][0x208] ;  /* 0x0000820000047ab9 */ /* 0x000fe20000000a00 */
[----:B------:R-:W3:Y:S06]  /*0040*/  S2R R5, SR_CTAID.X ;  /* 0x0000000000057919 */ /* 0x000eec0000002500 */
[----:B------:R-:W4:Y:S08]  /*0050*/  LDC.64 R14, c[0x0][0x220] ;  /* 0x00008800ff0e7b82 */ /* 0x000f300000000a00 */
[----:B------:R-:W5:Y:S08]  /*0060*/  LDC.64 R12, c[0x0][0x218] ;  /* 0x00008600ff0c7b82 */ /* 0x000f700000000a00 */
[----:B------:R-:W5:Y:S08]  /*0070*/  LDC.64 R16, c[0x0][0x230] ;  /* 0x00008c00ff107b82 */ /* 0x000f700000000a00 */
[----:B------:R-:W5:Y:S01]  /*0080*/  LDC.64 R18, c[0x0][0x238] ;  /* 0x00008e00ff127b82 */ /* 0x000f620000000a00 */
[----:B-1----:R-:W-:Y:S01]  /*0090*/  IMAD.SHL.U32 R0, R0, 0x2, RZ ;  /* 0x0000000200007824 */ /* 0x002fe200078e00ff */
[----:B------:R-:W-:-:S02]  /*00a0*/  CS2R R6, SRZ ;  /* 0x0000000000067805 */ /* 0x000fc4000001ff00 */
[----:B---3--:R-:W-:Y:S01]  /*00b0*/  SHF.R.S32.HI R3, RZ, 0x17, R5 ;  /* 0x00000017ff037819 */ /* 0x008fe20000011405 */
[----:B------:R-:W-:Y:S01]  /*00c0*/  ULDC.64 UR6, c[0x0][0x240] ;  /* 0x0000900000067ab9 */ /* 0x000fe20000000a00 */
[----:B------:R-:W-:Y:S02]  /*00d0*/  LOP3.LUT R0, R0, 0xfe, RZ, 0xc0, !PT ;  /* 0x000000fe00007812 */ /* 0x000fe400078ec0ff */
[----:B------:R-:W-:Y:S02]  /*00e0*/  SGXT R3, R3, 0x1 ;  /* 0x000000010303781a */ /* 0x000fe40000000200 */
[----:B------:R-:W-:-:S04]  /*00f0*/  LEA R0, R5, R0, 0x8 ;  /* 0x0000000005007211 */ /* 0x000fc800078e40ff */
[----:B------:R-:W-:Y:S02]  /*0100*/  LEA.HI R3, R3, R0, RZ, 0x7 ;  /* 0x0000000003037211 */ /* 0x000fe400078f38ff */
[----:B------:R-:W-:Y:S02]  /*0110*/  ISETP.GE.AND P0, PT, R0, 0x200, PT ;  /* 0x000002000000780c */ /* 0x000fe40003f06270 */
[----:B------:R-:W-:-:S05]  /*0120*/  LOP3.LUT R3, R3, 0xffffff80, RZ, 0xc0, !PT ;  /* 0xffffff8003037812 */ /* 0x000fca00078ec0ff */
[----:B------:R-:W-:Y:S01]  /*0130*/  IMAD.IADD R11, R0, 0x1, -R3 ;  /* 0x00000001000b7824 */ /* 0x000fe200078e0a03 */
[----:B------:R-:W-:-:S03]  /*0140*/  CS2R R2, SRZ ;  /* 0x0000000000027805 */ /* 0x000fc6000001ff00 */
[----:B--2---:R-:W-:-:S05]  /*0150*/  IMAD.WIDE R8, R11, 0x4, R8 ;  /* 0x000000040b087825 */ /* 0x004fca00078e0208 */
[----:B------:R1:W2:Y:S01]  /*0160*/  @!P0 LDG.E.EL.64 R2, desc[UR4][R8.64] ;  /* 0x0000000408028981 */ /* 0x0002a2000c2e1b00 */
[----:B------:R-:W-:Y:S01]  /*0170*/  CS2R R4, SRZ ;  /* 0x0000000000047805 */ /* 0x000fe2000001ff00 */
[----:B----4-:R-:W-:-:S04]  /*0180*/  IMAD.WIDE R14, R11, 0x4, R14 ;  /* 0x000000040b0e7825 */ /* 0x010fc800078e020e */
[----:B-----5:R-:W-:Y:S01]  /*0190*/  IMAD.WIDE R12, R0, 0x4, R12 ;  /* 0x00000004000c7825 */ /* 0x020fe200078e020c */
[----:B------:R-:W3:Y:S03]  /*01a0*/  @!P0 LDG.E.EL.64 R4, desc[UR4][R14.64] ;  /* 0x000000040e048981 */ /* 0x000ee6000c2e1b00 */
[C---:B0-----:R-:W-:Y:S01]  /*01b0*/  IMAD.WIDE R16, R11.reuse, 0x4, R16 ;  /* 0x000000040b107825 */ /* 0x041fe200078e0210 */
[----:B------:R0:W3:Y:S01]  /*01c0*/  @!P0 LDG.E.64 R6, desc[UR4][R12.64] ;  /* 0x000000040c068981 */ /* 0x0000e2000c1e1b00 */
[----:B-1----:R-:W-:Y:S02]  /*01d0*/  CS2R R8, SRZ ;  /* 0x0000000000087805 */ /* 0x002fe4000001ff00 */
[----:B------:R-:W-:Y:S01]  /*01e0*/  IMAD.WIDE R18, R11, 0x4, R18 ;  /* 0x000000040b127825 */ /* 0x000fe200078e0212 */
[----:B------:R-:W-:-:S04]  /*01f0*/  CS2R R10, SRZ ;  /* 0x00000000000a7805 */ /* 0x000fc8000001ff00 */
[----:B------:R-:W4:Y:S04]  /*0200*/  @!P0 LDG.E.EL.64 R8, desc[UR4][R18.64] ;  /* 0x0000000412088981 */ /* 0x000f28000c2e1b00 */
[----:B------:R-:W4:Y:S01]  /*0210*/  @!P0 LDG.E.EL.64 R10, desc[UR4][R16.64] ;  /* 0x00000004100a8981 */ /* 0x000f22000c2e1b00 */
[----:B0-----:R-:W-:Y:S01]  /*0220*/  HFMA2.MMA R13, -RZ, RZ, 1.625, 0 ;  /* 0x3e800000ff0d7435 */ /* 0x001fe200000001ff */
[----:B--2---:R-:W-:Y:S01]  /*0230*/  FADD R2, R2, 0.0010000000474974513054 ;  /* 0x3a83126f02027421 */ /* 0x004fe20000000000 */
[----:B------:R-:W-:-:S03]  /*0240*/  FADD R3, R3, 0.0010000000474974513054 ;  /* 0x3a83126f03037421 */ /* 0x000fc60000000000 */
[----:B------:R-:W0:Y:S08]  /*0250*/  MUFU.SQRT R20, R2 ;  /* 0x0000000200147308 */ /* 0x000e300000002000 */
[----:B------:R-:W1:Y:S01]  /*0260*/  MUFU.SQRT R14, R3 ;  /* 0x00000003000e7308 */ /* 0x000e620000002000 */
[C---:B0-----:R-:W-:Y:S02]  /*0270*/  FSETP.GT.AND P1, PT, R20.reuse, 8.50705917302346158658e+37, PT ;  /* 0x7e8000001400780b */ /* 0x041fe40003f24000 */
[----:B------:R-:W-:-:S02]  /*0280*/  FSETP.GEU.AND P3, PT, R20, 1.175494350822287508e-38, PT ;  /* 0x008000001400780b */ /* 0x000fc40003f6e000 */
[C---:B-1----:R-:W-:Y:S02]  /*0290*/  FSETP.GT.AND P2, PT, R14.reuse, 8.50705917302346158658e+37, PT ;  /* 0x7e8000000e00780b */ /* 0x042fe40003f44000 */
[----:B------:R-:W-:-:S07]  /*02a0*/  FSETP.GEU.AND P4, PT, R14, 1.175494350822287508e-38, PT ;  /* 0x008000000e00780b */ /* 0x000fce0003f8e000 */
[----:B------:R-:W-:-:S04]  /*02b0*/  @P1 FMUL R20, R20, 0.25 ;  /* 0x3e80000014141820 */ /* 0x000fc80000400000 */
[----:B------:R-:W-:Y:S01]  /*02c0*/  @!P3 FMUL R20, R20, 16777216 ;  /* 0x4b8000001414b820 */ /* 0x000fe20000400000 */
[----:B------:R-:W-:-:S04]  /*02d0*/  @P2 FMUL R14, R14, 0.25 ;  /* 0x3e8000000e0e2820 */ /* 0x000fc80000400000 */
[----:B------:R-:W-:Y:S01]  /*02e0*/  @!P4 FMUL R14, R14, 16777216 ;  /* 0x4b8000000e0ec820 */ /* 0x000fe20000400000 */
[----:B------:R-:W0:Y:S01]  /*02f0*/  MUFU.RCP R20, R20 ;  /* 0x0000001400147308 */ /* 0x000e220000001000 */
[----:B------:R-:W-:-:S07]  /*0300*/  FSEL R3, R13, 1, P1 ;  /* 0x3f8000000d037808 */ /* 0x000fce0000800000 */
[----:B------:R-:W1:Y:S01]  /*0310*/  MUFU.RCP R14, R14 ;  /* 0x0000000e000e7308 */ /* 0x000e620000001000 */
[----:B------:R-:W-:Y:S01]  /*0320*/  FSEL R13, R13, 1, P2 ;  /* 0x3f8000000d0d7808 */ /* 0x000fe20001000000 */
[----:B------:R-:W-:Y:S01]  /*0330*/  @!P3 FMUL R3, R3, 16777216 ;  /* 0x4b8000000303b820 */ /* 0x000fe20000400000 */
[----:B---3--:R-:W-:-:S03]  /*0340*/  FADD R4, -R4, R6 ;  /* 0x0000000604047221 */ /* 0x008fc60000000100 */
[----:B------:R-:W-:Y:S01]  /*0350*/  @!P4 FMUL R13, R13, 16777216 ;  /* 0x4b8000000d0dc820 */ /* 0x000fe20000400000 */
[----:B0-----:R-:W-:Y:S01]  /*0360*/  FMUL R3, R20, R3 ;  /* 0x0000000314037220 */ /* 0x001fe20000400000 */
[----:B------:R-:W-:-:S03]  /*0370*/  FADD R2, -R5, R7 ;  /* 0x0000000705027221 */ /* 0x000fc60000000100 */
[----:B------:R-:W-:Y:S01]  /*0380*/  FMUL R5, R3, R4 ;  /* 0x0000000403057220 */ /* 0x000fe20000400000 */
[----:B-1----:R-:W-:-:S04]  /*0390*/  FMUL R13, R14, R13 ;  /* 0x0000000d0e0d7220 */ /* 0x002fc80000400000 */
[----:B------:R-:W-:Y:S01]  /*03a0*/  FMUL R4, R13, R2 ;  /* 0x000000020d047220 */ /* 0x000fe20000400000 */
[----:B----4-:R-:W-:Y:S01]  /*03b0*/  FFMA R8, R5, R10, R8 ;  /* 0x0000000a05087223 */ /* 0x010fe20000000008 */
[----:B------:R-:W0:Y:S02]  /*03c0*/  LDC.64 R2, c[0x0][0x210] ;  /* 0x00008400ff027b82 */ /* 0x000e240000000a00 */
[----:B------:R-:W-:Y:S02]  /*03d0*/  FFMA R9, R4, R11, R9 ;  /* 0x0000000b04097223 */ /* 0x000fe40000000009 */
[----:B------:R-:W-:-:S03]  /*03e0*/  FSETP.GT.AND P2, PT, R8, RZ, PT ;  /* 0x000000ff0800720b */ /* 0x000fc60003f44000 */
[----:B------:R-:W-:-:S10]  /*03f0*/  FSETP.GT.AND P1, PT, R9, RZ, PT ;  /* 0x000000ff0900720b */ /* 0x000fd40003f24000 */
[----:B------:R-:W-:-:S03]  /*0400*/  @!P2 FMUL R8, R8, 0.10000000149011611938 ;  /* 0x3dcccccd0808a820 */ /* 0x000fc60000400000 */
[----:B------:R-:W-:Y:S02]  /*0410*/  @!P1 FMUL R9, R9, 0.10000000149011611938 ;  /* 0x3dcccccd09099820 */ /* 0x000fe40000400000 */
[----:B------:R-:W-:Y:S01]  /*0420*/  FSETP.GT.AND P3, PT, R8, RZ, PT ;  /* 0x000000ff0800720b */ /* 0x000fe20003f64000 */
[C---:B0-----:R-:W-:Y:S02]  /*0430*/  IMAD.WIDE R2, R0.reuse, 0x4, R2 ;  /* 0x0000000400027825 */ /* 0x041fe400078e0202 */
[----:B------:R-:W-:Y:S02]  /*0440*/  FSETP.GT.AND P2, PT, R9, RZ, PT ;  /* 0x000000ff0900720b */ /* 0x000fe40003f44000 */
[----:B------:R-:W-:Y:S02]  /*0450*/  IADD3 R4, P1, R0, UR6, RZ ;  /* 0x0000000600047c10 */ /* 0x000fe4000ff3e0ff */
[----:B------:R-:W-:Y:S02]  /*0460*/  SEL R6, RZ, 0x1, !P3 ;  /* 0x00000001ff067807 */ /* 0x000fe40005800000 */
[----:B------:R-:W-:Y:S01]  /*0470*/  SEL R7, RZ, 0x100, !P2 ;  /* 0x00000100ff077807 */ /* 0x000fe20005000000 */
[----:B------:R0:W-:Y:S01]  /*0480*/  @!P0 STG.E.64 desc[UR4][R2.64], R8 ;  /* 0x0000000802008986 */ /* 0x0001e2000c101b04 */
[----:B------:R-:W-:-:S03]  /*0490*/  LEA.HI.X.SX32 R5, R0, UR7, 0x1, P1 ;  /* 0x0000000700057c11 */ /* 0x000fc600088f0eff */
[----:B------:R-:W-:Y:S01]  /*04a0*/  IMAD.IADD R7, R6, 0x1, R7 ;  /* 0x0000000106077824 */ /* 0x000fe200078e0207 */
[----:B0-----:R-:W-:Y:S06]  /*04b0*/  @P0 EXIT ;  /* 0x000000000000094d */ /* 0x001fec0003800000 */
[----:B------:R-:W-:Y:S01]  /*04c0*/  STG.E.U16 desc[UR4][R4.64], R7 ;  /* 0x0000000704007986 */ /* 0x000fe2000c101504 */
[----:B------:R-:W-:Y:S05]  /*04d0*/  EXIT ;  /* 0x000000000000794d */ /* 0x000fea0003800000 */
.L_x_0:
[----:B------:R-:W-:-:S00]  /*04e0*/  BRA `(.L_x_0) ;  /* 0xfffffffc00fc7947 */ /* 0x000fc0000383ffff */
[----:B------:R-:W-:-:S00]  /*04f0*/  NOP ;  /* 0x0000000000007918 */ /* 0x000fc00000000000 */
        /* <DEDUP_REMOVED lines=8> */
.L_x_1:


//--------------------- .nv.global.init           --------------------------
	.section	.nv.global.init,"aw",@progbits
.nv.global.init:
	.type		_$_str,@object
	.size		_$_str,(_$_str_$_2 - _$_str)
_$_str:
        /*0000*/ 	.byte	0x5f, 0x5f, 0x43, 0x55, 0x44, 0x41, 0x5f, 0x46, 0x54, 0x5a, 0x00
	.type		_$_str_$_2,@object
	.size		_$_str_$_2,(.L_1 - _$_str_$_2)
_$_str_$_2:
        /*000b*/ 	.byte	0x5f, 0x5f, 0x43, 0x55, 0x44, 0x41, 0x5f, 0x50, 0x52, 0x45, 0x43, 0x5f, 0x53, 0x51, 0x52, 0x54
        /*001b*/ 	.byte	0x00
.L_1:


//--------------------- .nv.constant0.triton_poi_fused__native_batch_norm_legit_no_training_leaky_relu_leaky_relu_backward_20 --------------------------
	.section	.nv.constant0.triton_poi_fused__native_batch_norm_legit_no_training_leaky_relu_leaky_relu_backward_20,"a",@progbits
	.sectionflags	@""
	.align	4
.nv.constant0.triton_poi_fused__native_batch_norm_legit_no_training_leaky_relu_leaky_relu_backward_20:
	.zero		588
